//
// Generated by NVIDIA NVVM Compiler
//
// Compiler Build ID: CL-36424714
// Cuda compilation tools, release 13.0, V13.0.88
// Based on NVVM 20.0.0
//

.version 9.0
.target sm_100
.address_size 64

	// .globl	_Z20matrixMultiplicationPKfS0_Pfiii
// _ZZ20matrixMultiplicationPKfS0_PfiiiE6A_tile has been demoted
// _ZZ20matrixMultiplicationPKfS0_PfiiiE6B_tile has been demoted

.visible .entry _Z20matrixMultiplicationPKfS0_Pfiii(
	.param .u64 .ptr .align 1 _Z20matrixMultiplicationPKfS0_Pfiii_param_0,
	.param .u64 .ptr .align 1 _Z20matrixMultiplicationPKfS0_Pfiii_param_1,
	.param .u64 .ptr .align 1 _Z20matrixMultiplicationPKfS0_Pfiii_param_2,
	.param .u32 _Z20matrixMultiplicationPKfS0_Pfiii_param_3,
	.param .u32 _Z20matrixMultiplicationPKfS0_Pfiii_param_4,
	.param .u32 _Z20matrixMultiplicationPKfS0_Pfiii_param_5
)
{
	.reg .pred 	%p<12>;
	.reg .b32 	%r<42>;
	.reg .b32 	%f<111>;
	.reg .b64 	%rd<13>;
	// demoted variable
	.shared .align 4 .b8 _ZZ20matrixMultiplicationPKfS0_PfiiiE6A_tile[4096];
	// demoted variable
	.shared .align 4 .b8 _ZZ20matrixMultiplicationPKfS0_PfiiiE6B_tile[4096];
	ld.param.u64 	%rd3, [_Z20matrixMultiplicationPKfS0_Pfiii_param_0];
	ld.param.u64 	%rd4, [_Z20matrixMultiplicationPKfS0_Pfiii_param_1];
	ld.param.u64 	%rd5, [_Z20matrixMultiplicationPKfS0_Pfiii_param_2];
	ld.param.u32 	%r23, [_Z20matrixMultiplicationPKfS0_Pfiii_param_3];
	ld.param.u32 	%r24, [_Z20matrixMultiplicationPKfS0_Pfiii_param_4];
	ld.param.u32 	%r25, [_Z20matrixMultiplicationPKfS0_Pfiii_param_5];
	mov.u32 	%r26, %ctaid.y;
	mov.u32 	%r27, %ntid.y;
	mov.u32 	%r39, %tid.y;
	mad.lo.s32 	%r2, %r26, %r27, %r39;
	mov.u32 	%r28, %ctaid.x;
	mov.u32 	%r29, %ntid.x;
	mov.u32 	%r37, %tid.x;
	mad.lo.s32 	%r4, %r28, %r29, %r37;
	setp.lt.s32 	%p1, %r24, 1;
	mov.f32 	%f110, 0f00000000;
	@%p1 bra 	$L__BB0_7;
	add.s32 	%r30, %r24, 31;
	shr.u32 	%r31, %r30, 5;
	shl.b32 	%r32, %r39, 7;
	mov.u32 	%r33, _ZZ20matrixMultiplicationPKfS0_PfiiiE6A_tile;
	add.s32 	%r5, %r33, %r32;
	shl.b32 	%r34, %r37, 2;
	add.s32 	%r6, %r5, %r34;
	mov.u32 	%r35, _ZZ20matrixMultiplicationPKfS0_PfiiiE6B_tile;
	add.s32 	%r8, %r35, %r34;
	add.s32 	%r7, %r8, %r32;
	neg.s32 	%r41, %r31;
	mad.lo.s32 	%r40, %r39, %r25, %r4;
	shl.b32 	%r11, %r25, 5;
	mad.lo.s32 	%r38, %r24, %r2, %r37;
	cvta.to.global.u64 	%rd1, %rd3;
	cvta.to.global.u64 	%rd2, %rd4;
	mov.f32 	%f110, 0f00000000;
$L__BB0_2:
	setp.ge.s32 	%p2, %r2, %r23;
	setp.ge.u32 	%p3, %r37, %r24;
	mov.f32 	%f108, 0f00000000;
	or.pred  	%p4, %p2, %p3;
	@%p4 bra 	$L__BB0_4;
	mul.wide.u32 	%rd6, %r38, 4;
	add.s64 	%rd7, %rd1, %rd6;
	ld.global.f32 	%f108, [%rd7];
$L__BB0_4:
	setp.ge.s32 	%p5, %r4, %r25;
	st.shared.f32 	[%r6], %f108;
	setp.ge.u32 	%p6, %r39, %r24;
	mov.f32 	%f109, 0f00000000;
	or.pred  	%p7, %p5, %p6;
	@%p7 bra 	$L__BB0_6;
	mul.wide.u32 	%rd8, %r40, 4;
	add.s64 	%rd9, %rd2, %rd8;
	ld.global.f32 	%f109, [%rd9];
$L__BB0_6:
	st.shared.f32 	[%r7], %f109;
	bar.sync 	0;
	ld.shared.f32 	%f12, [%r5];
	ld.shared.f32 	%f13, [%r8];
	fma.rn.f32 	%f14, %f12, %f13, %f110;
	ld.shared.f32 	%f15, [%r5+4];
	ld.shared.f32 	%f16, [%r8+128];
	fma.rn.f32 	%f17, %f15, %f16, %f14;
	ld.shared.f32 	%f18, [%r5+8];
	ld.shared.f32 	%f19, [%r8+256];
	fma.rn.f32 	%f20, %f18, %f19, %f17;
	ld.shared.f32 	%f21, [%r5+12];
	ld.shared.f32 	%f22, [%r8+384];
	fma.rn.f32 	%f23, %f21, %f22, %f20;
	ld.shared.f32 	%f24, [%r5+16];
	ld.shared.f32 	%f25, [%r8+512];
	fma.rn.f32 	%f26, %f24, %f25, %f23;
	ld.shared.f32 	%f27, [%r5+20];
	ld.shared.f32 	%f28, [%r8+640];
	fma.rn.f32 	%f29, %f27, %f28, %f26;
	ld.shared.f32 	%f30, [%r5+24];
	ld.shared.f32 	%f31, [%r8+768];
	fma.rn.f32 	%f32, %f30, %f31, %f29;
	ld.shared.f32 	%f33, [%r5+28];
	ld.shared.f32 	%f34, [%r8+896];
	fma.rn.f32 	%f35, %f33, %f34, %f32;
	ld.shared.f32 	%f36, [%r5+32];
	ld.shared.f32 	%f37, [%r8+1024];
	fma.rn.f32 	%f38, %f36, %f37, %f35;
	ld.shared.f32 	%f39, [%r5+36];
	ld.shared.f32 	%f40, [%r8+1152];
	fma.rn.f32 	%f41, %f39, %f40, %f38;
	ld.shared.f32 	%f42, [%r5+40];
	ld.shared.f32 	%f43, [%r8+1280];
	fma.rn.f32 	%f44, %f42, %f43, %f41;
	ld.shared.f32 	%f45, [%r5+44];
	ld.shared.f32 	%f46, [%r8+1408];
	fma.rn.f32 	%f47, %f45, %f46, %f44;
	ld.shared.f32 	%f48, [%r5+48];
	ld.shared.f32 	%f49, [%r8+1536];
	fma.rn.f32 	%f50, %f48, %f49, %f47;
	ld.shared.f32 	%f51, [%r5+52];
	ld.shared.f32 	%f52, [%r8+1664];
	fma.rn.f32 	%f53, %f51, %f52, %f50;
	ld.shared.f32 	%f54, [%r5+56];
	ld.shared.f32 	%f55, [%r8+1792];
	fma.rn.f32 	%f56, %f54, %f55, %f53;
	ld.shared.f32 	%f57, [%r5+60];
	ld.shared.f32 	%f58, [%r8+1920];
	fma.rn.f32 	%f59, %f57, %f58, %f56;
	ld.shared.f32 	%f60, [%r5+64];
	ld.shared.f32 	%f61, [%r8+2048];
	fma.rn.f32 	%f62, %f60, %f61, %f59;
	ld.shared.f32 	%f63, [%r5+68];
	ld.shared.f32 	%f64, [%r8+2176];
	fma.rn.f32 	%f65, %f63, %f64, %f62;
	ld.shared.f32 	%f66, [%r5+72];
	ld.shared.f32 	%f67, [%r8+2304];
	fma.rn.f32 	%f68, %f66, %f67, %f65;
	ld.shared.f32 	%f69, [%r5+76];
	ld.shared.f32 	%f70, [%r8+2432];
	fma.rn.f32 	%f71, %f69, %f70, %f68;
	ld.shared.f32 	%f72, [%r5+80];
	ld.shared.f32 	%f73, [%r8+2560];
	fma.rn.f32 	%f74, %f72, %f73, %f71;
	ld.shared.f32 	%f75, [%r5+84];
	ld.shared.f32 	%f76, [%r8+2688];
	fma.rn.f32 	%f77, %f75, %f76, %f74;
	ld.shared.f32 	%f78, [%r5+88];
	ld.shared.f32 	%f79, [%r8+2816];
	fma.rn.f32 	%f80, %f78, %f79, %f77;
	ld.shared.f32 	%f81, [%r5+92];
	ld.shared.f32 	%f82, [%r8+2944];
	fma.rn.f32 	%f83, %f81, %f82, %f80;
	ld.shared.f32 	%f84, [%r5+96];
	ld.shared.f32 	%f85, [%r8+3072];
	fma.rn.f32 	%f86, %f84, %f85, %f83;
	ld.shared.f32 	%f87, [%r5+100];
	ld.shared.f32 	%f88, [%r8+3200];
	fma.rn.f32 	%f89, %f87, %f88, %f86;
	ld.shared.f32 	%f90, [%r5+104];
	ld.shared.f32 	%f91, [%r8+3328];
	fma.rn.f32 	%f92, %f90, %f91, %f89;
	ld.shared.f32 	%f93, [%r5+108];
	ld.shared.f32 	%f94, [%r8+3456];
	fma.rn.f32 	%f95, %f93, %f94, %f92;
	ld.shared.f32 	%f96, [%r5+112];
	ld.shared.f32 	%f97, [%r8+3584];
	fma.rn.f32 	%f98, %f96, %f97, %f95;
	ld.shared.f32 	%f99, [%r5+116];
	ld.shared.f32 	%f100, [%r8+3712];
	fma.rn.f32 	%f101, %f99, %f100, %f98;
	ld.shared.f32 	%f102, [%r5+120];
	ld.shared.f32 	%f103, [%r8+3840];
	fma.rn.f32 	%f104, %f102, %f103, %f101;
	ld.shared.f32 	%f105, [%r5+124];
	ld.shared.f32 	%f106, [%r8+3968];
	fma.rn.f32 	%f110, %f105, %f106, %f104;
	bar.sync 	0;
	add.s32 	%r41, %r41, 1;
	setp.ne.s32 	%p8, %r41, 0;
	add.s32 	%r40, %r40, %r11;
	add.s32 	%r39, %r39, 32;
	add.s32 	%r38, %r38, 32;
	add.s32 	%r37, %r37, 32;
	@%p8 bra 	$L__BB0_2;
$L__BB0_7:
	setp.ge.s32 	%p9, %r2, %r23;
	setp.ge.s32 	%p10, %r4, %r25;
	or.pred  	%p11, %p9, %p10;
	@%p11 bra 	$L__BB0_9;
	mad.lo.s32 	%r36, %r25, %r2, %r4;
	cvta.to.global.u64 	%rd10, %rd5;
	mul.wide.s32 	%rd11, %r36, 4;
	add.s64 	%rd12, %rd10, %rd11;
	st.global.f32 	[%rd12], %f110;
$L__BB0_9:
	ret;

}


// ===== COMPILED SASS (sm_100) =====

	.target	sm_100

	.elftype	@"ET_EXEC"


//--------------------- .note.nv.tkinfo           --------------------------
	.section	.note.nv.tkinfo,"",@"SHT_NOTE"
	.sectionflags	@"SHF_NOTE_NV_TKINFO"
	.tkinfo
        /*0018*/ 	.word	0x00000002
        /*0030*/ 	.string	""
        /*0030*/ 	.string	"ptxas"
        /*0030*/ 	.string	"Cuda compilation tools, release 13.0, V13.0.88"
        /*0030*/ 	.string	"Build cuda_13.0.r13.0/compiler.36424714_0"
        /*0030*/ 	.string	"-arch sm_100 -m 64 "



//--------------------- .note.nv.cuinfo           --------------------------
	.section	.note.nv.cuinfo,"",@"SHT_NOTE"
	.sectionflags	@"SHF_NOTE_NV_CUINFO"
        /*0018*/ 	.short	0x0002
        /*001a*/ 	.short	0x0064
        /*001c*/ 	.short	0x0082
	.zero		2


//--------------------- .nv.info                  --------------------------
	.section	.nv.info,"",@"SHT_CUDA_INFO"
	.align	4


	//----- nvinfo : EIATTR_REGCOUNT
	.align		4
        /*0000*/ 	.byte	0x04, 0x2f
        /*0002*/ 	.short	(.L_1 - .L_0)
	.align		4
.L_0:
        /*0004*/ 	.word	index@(_Z20matrixMultiplicationPKfS0_Pfiii)
        /*0008*/ 	.word	0x00000020


	//----- nvinfo : EIATTR_FRAME_SIZE
	.align		4
.L_1:
        /*000c*/ 	.byte	0x04, 0x11
        /*000e*/ 	.short	(.L_3 - .L_2)
	.align		4
.L_2:
        /*0010*/ 	.word	index@(_Z20matrixMultiplicationPKfS0_Pfiii)
        /*0014*/ 	.word	0x00000000


	//----- nvinfo : EIATTR_MIN_STACK_SIZE
	.align		4
.L_3:
        /*0018*/ 	.byte	0x04, 0x12
        /*001a*/ 	.short	(.L_5 - .L_4)
	.align		4
.L_4:
        /*001c*/ 	.word	index@(_Z20matrixMultiplicationPKfS0_Pfiii)
        /*0020*/ 	.word	0x00000000
.L_5:


//--------------------- .nv.compat                --------------------------
	.section	.nv.compat,"",@"SHT_CUDA_COMPAT_INFO"
	.align	4
        /*0000*/ 	.byte	0x02, 0x09, 0x00, 0x00, 0x02, 0x02, 0x01, 0x00, 0x02, 0x05, 0x05, 0x00, 0x03, 0x07, 0x01, 0x01
        /*0010*/ 	.byte	0x02, 0x03, 0x00, 0x00, 0x02, 0x06, 0x01, 0x00, 0x04, 0x0b, 0x08, 0x00, 0x09, 0x00, 0x00, 0x00
        /*0020*/ 	.byte	0x00, 0x00, 0x00, 0x00


//--------------------- .nv.info._Z20matrixMultiplicationPKfS0_Pfiii --------------------------
	.section	.nv.info._Z20matrixMultiplicationPKfS0_Pfiii,"",@"SHT_CUDA_INFO"
	.sectionflags	@""
	.align	4


	//----- nvinfo : EIATTR_CUDA_API_VERSION
	.align		4
        /*0000*/ 	.byte	0x04, 0x37
        /*0002*/ 	.short	(.L_7 - .L_6)
.L_6:
        /*0004*/ 	.word	0x00000082


	//----- nvinfo : EIATTR_KPARAM_INFO
	.align		4
.L_7:
        /*0008*/ 	.byte	0x04, 0x17
        /*000a*/ 	.short	(.L_9 - .L_8)
.L_8:
        /*000c*/ 	.word	0x00000000
        /*0010*/ 	.short	0x0005
        /*0012*/ 	.short	0x0020
        /*0014*/ 	.byte	0x00, 0xf0, 0x11, 0x00


	//----- nvinfo : EIATTR_KPARAM_INFO
	.align		4
.L_9:
        /*0018*/ 	.byte	0x04, 0x17
        /*001a*/ 	.short	(.L_11 - .L_10)
.L_10:
        /*001c*/ 	.word	0x00000000
        /*0020*/ 	.short	0x0004
        /*0022*/ 	.short	0x001c
        /*0024*/ 	.byte	0x00, 0xf0, 0x11, 0x00


	//----- nvinfo : EIATTR_KPARAM_INFO
	.align		4
.L_11:
        /*0028*/ 	.byte	0x04, 0x17
        /*002a*/ 	.short	(.L_13 - .L_12)
.L_12:
        /*002c*/ 	.word	0x00000000
        /*0030*/ 	.short	0x0003
        /*0032*/ 	.short	0x0018
        /*0034*/ 	.byte	0x00, 0xf0, 0x11, 0x00


	//----- nvinfo : EIATTR_KPARAM_INFO
	.align		4
.L_13:
        /*0038*/ 	.byte	0x04, 0x17
        /*003a*/ 	.short	(.L_15 - .L_14)
.L_14:
        /*003c*/ 	.word	0x00000000
        /*0040*/ 	.short	0x0002
        /*0042*/ 	.short	0x0010
        /*0044*/ 	.byte	0x00, 0xf5, 0x21, 0x00


	//----- nvinfo : EIATTR_KPARAM_INFO
	.align		4
.L_15:
        /*0048*/ 	.byte	0x04, 0x17
        /*004a*/ 	.short	(.L_17 - .L_16)
.L_16:
        /*004c*/ 	.word	0x00000000
        /*0050*/ 	.short	0x0001
        /*0052*/ 	.short	0x0008
        /*0054*/ 	.byte	0x00, 0xf5, 0x21, 0x00


	//----- nvinfo : EIATTR_KPARAM_INFO
	.align		4
.L_17:
        /*0058*/ 	.byte	0x04, 0x17
        /*005a*/ 	.short	(.L_19 - .L_18)
.L_18:
        /*005c*/ 	.word	0x00000000
        /*0060*/ 	.short	0x0000
        /*0062*/ 	.short	0x0000
        /*0064*/ 	.byte	0x00, 0xf5, 0x21, 0x00


	//----- nvinfo : EIATTR_SPARSE_MMA_MASK
	.align		4
.L_19:
        /*0068*/ 	.byte	0x03, 0x50
        /*006a*/ 	.short	0x0000


	//----- nvinfo : EIATTR_MAXREG_COUNT
	.align		4
        /*006c*/ 	.byte	0x03, 0x1b
        /*006e*/ 	.short	0x00ff


	//----- nvinfo : EIATTR_NUM_BARRIERS
	.align		4
        /*0070*/ 	.byte	0x02, 0x4c
        /*0072*/ 	.byte	0x01
	.zero		1


	//----- nvinfo : EIATTR_MERCURY_ISA_VERSION
	.align		4
        /*0074*/ 	.byte	0x03, 0x5f
        /*0076*/ 	.short	0x0101


	//----- nvinfo : EIATTR_VRC_CTA_INIT_COUNT
	.align		4
        /*0078*/ 	.byte	0x02, 0x4a
	.zero		1
	.zero		1


	//----- nvinfo : EIATTR_EXIT_INSTR_OFFSETS
	.align		4
        /*007c*/ 	.byte	0x04, 0x1c
        /*007e*/ 	.short	(.L_21 - .L_20)


	//   ....[0]....
.L_20:
        /*0080*/ 	.word	0x00000830


	//   ....[1]....
        /*0084*/ 	.word	0x00000880


	//----- nvinfo : EIATTR_CBANK_PARAM_SIZE
	.align		4
.L_21:
        /*0088*/ 	.byte	0x03, 0x19
        /*008a*/ 	.short	0x0024


	//----- nvinfo : EIATTR_PARAM_CBANK
	.align		4
        /*008c*/ 	.byte	0x04, 0x0a
        /*008e*/ 	.short	(.L_23 - .L_22)
	.align		4
.L_22:
        /*0090*/ 	.word	index@(.nv.constant0._Z20matrixMultiplicationPKfS0_Pfiii)
        /*0094*/ 	.short	0x0380
        /*0096*/ 	.short	0x0024


	//----- nvinfo : EIATTR_SW_WAR
	.align		4
.L_23:
        /*0098*/ 	.byte	0x04, 0x36
        /*009a*/ 	.short	(.L_25 - .L_24)
.L_24:
        /*009c*/ 	.word	0x00000008
.L_25:


//--------------------- .nv.callgraph             --------------------------
	.section	.nv.callgraph,"",@"SHT_CUDA_CALLGRAPH"
	.align	4
	.sectionentsize	8
	.align		4
        /*0000*/ 	.word	0x00000000
	.align		4
        /*0004*/ 	.word	0xffffffff
	.align		4
        /*0008*/ 	.word	0x00000000
	.align		4
        /*000c*/ 	.word	0xfffffffe
	.align		4
        /*0010*/ 	.word	0x00000000
	.align		4
        /*0014*/ 	.word	0xfffffffd
	.align		4
        /*0018*/ 	.word	0x00000000
	.align		4
        /*001c*/ 	.word	0xfffffffc


//--------------------- .text._Z20matrixMultiplicationPKfS0_Pfiii --------------------------
	.section	.text._Z20matrixMultiplicationPKfS0_Pfiii,"ax",@progbits
	.align	128
        .global         _Z20matrixMultiplicationPKfS0_Pfiii
        .type           _Z20matrixMultiplicationPKfS0_Pfiii,@function
        .size           _Z20matrixMultiplicationPKfS0_Pfiii,(.L_x_3 - _Z20matrixMultiplicationPKfS0_Pfiii)
        .other          _Z20matrixMultiplicationPKfS0_Pfiii,@"STO_CUDA_ENTRY STV_DEFAULT"
_Z20matrixMultiplicationPKfS0_Pfiii:
.text._Z20matrixMultiplicationPKfS0_Pfiii:
[----:B------:R-:W-:Y:S01]  /*0000*/  LDC R1, c[0x0][0x37c] ;  /* 0x0000df00ff017b82 */ /* 0x000fe20000000800 */
[----:B------:R-:W0:Y:S01]  /*0010*/  S2R R17, SR_TID.Y ;  /* 0x0000000000117919 */ /* 0x000e220000002200 */
[----:B------:R-:W1:Y:S06]  /*0020*/  LDCU UR10, c[0x0][0x39c] ;  /* 0x00007380ff0a77ac */ /* 0x000e6c0008000800 */
[----:B------:R-:W0:Y:S01]  /*0030*/  LDC R19, c[0x0][0x364] ;  /* 0x0000d900ff137b82 */ /* 0x000e220000000800 */
[----:B------:R-:W-:Y:S01]  /*0040*/  HFMA2 R21, -RZ, RZ, 0, 0 ;  /* 0x00000000ff157431 */ /* 0x000fe200000001ff */
[----:B------:R-:W2:Y:S01]  /*0050*/  S2R R16, SR_TID.X ;  /* 0x0000000000107919 */ /* 0x000ea20000002100 */
[----:B------:R-:W3:Y:S01]  /*0060*/  LDCU UR14, c[0x0][0x3a0] ;  /* 0x00007400ff0e77ac */ /* 0x000ee20008000800 */
[----:B------:R-:W4:Y:S04]  /*0070*/  LDCU.64 UR8, c[0x0][0x358] ;  /* 0x00006b00ff0877ac */ /* 0x000f280008000a00 */
[----:B------:R-:W0:Y:S08]  /*0080*/  S2UR UR4, SR_CTAID.Y ;  /* 0x00000000000479c3 */ /* 0x000e300000002600 */
[----:B------:R-:W2:Y:S01]  /*0090*/  S2UR UR5, SR_CTAID.X ;  /* 0x00000000000579c3 */ /* 0x000ea20000002500 */
[----:B-1----:R-:W-:-:S07]  /*00a0*/  UISETP.GE.AND UP0, UPT, UR10, 0x1, UPT ;  /* 0x000000010a00788c */ /* 0x002fce000bf06270 */
[----:B------:R-:W2:Y:S01]  /*00b0*/  LDC R18, c[0x0][0x360] ;  /* 0x0000d800ff127b82 */ /* 0x000ea20000000800 */
[----:B0-----:R-:W-:Y:S02]  /*00c0*/  IMAD R19, R19, UR4, R17 ;  /* 0x0000000413137c24 */ /* 0x001fe4000f8e0211 */
[----:B--2---:R-:W-:Y:S01]  /*00d0*/  IMAD R18, R18, UR5, R16 ;  /* 0x0000000512127c24 */ /* 0x004fe2000f8e0210 */
[----:B---34-:R-:W-:Y:S06]  /*00e0*/  BRA.U !UP0, `(.L_x_0) ;  /* 0x0000000508c47547 */ /* 0x018fec000b800000 */
[----:B------:R-:W0:Y:S01]  /*00f0*/  S2UR UR7, SR_CgaCtaId ;  /* 0x00000000000779c3 */ /* 0x000e220000008800 */
[----:B------:R-:W1:Y:S01]  /*0100*/  LDCU UR11, c[0x0][0x3a0] ;  /* 0x00007400ff0b77ac */ /* 0x000e620008000800 */
[----:B------:R-:W-:Y:S01]  /*0110*/  MOV R21, RZ ;  /* 0x000000ff00157202 */ /* 0x000fe20000000f00 */
[----:B------:R-:W-:Y:S01]  /*0120*/  IMAD R6, R19, UR10, R16 ;  /* 0x0000000a13067c24 */ /* 0x000fe2000f8e0210 */
[----:B------:R-:W-:Y:S01]  /*0130*/  UMOV UR5, 0x400 ;  /* 0x0000040000057882 */ /* 0x000fe20000000000 */
[----:B------:R-:W-:-:S03]  /*0140*/  UIADD3 UR4, UPT, UPT, UR10, 0x1f, URZ ;  /* 0x0000001f0a047890 */ /* 0x000fc6000fffe0ff */
[----:B------:R-:W2:Y:S01]  /*0150*/  LDC R0, c[0x0][0x3a0] ;  /* 0x0000e800ff007b82 */ /* 0x000ea20000000800 */
[----:B------:R-:W-:Y:S02]  /*0160*/  UIADD3 UR6, UPT, UPT, UR5, 0x1000, URZ ;  /* 0x0000100005067890 */ /* 0x000fe4000fffe0ff */
[----:B------:R-:W-:Y:S01]  /*0170*/  USHF.R.U32.HI UR4, URZ, 0x5, UR4 ;  /* 0x00000005ff047899 */ /* 0x000fe20008011604 */
[----:B------:R-:W3:Y:S03]  /*0180*/  LDCU.64 UR12, c[0x0][0x398] ;  /* 0x00007300ff0c77ac */ /* 0x000ee60008000a00 */
[----:B------:R-:W-:Y:S01]  /*0190*/  UIADD3 UR4, UPT, UPT, -UR4, URZ, URZ ;  /* 0x000000ff04047290 */ /* 0x000fe2000fffe1ff */
[----:B-1----:R-:W-:Y:S01]  /*01a0*/  IMAD R7, R17, UR11, R18 ;  /* 0x0000000b11077c24 */ /* 0x002fe2000f8e0212 */
[----:B0-----:R-:W-:Y:S02]  /*01b0*/  ULEA UR5, UR7, UR5, 0x18 ;  /* 0x0000000507057291 */ /* 0x001fe4000f8ec0ff */
[----:B------:R-:W-:-:S04]  /*01c0*/  ULEA UR6, UR7, UR6, 0x18 ;  /* 0x0000000607067291 */ /* 0x000fc8000f8ec0ff */
[C---:B------:R-:W-:Y:S02]  /*01d0*/  LEA R5, R17.reuse, UR5, 0x7 ;  /* 0x0000000511057c11 */ /* 0x040fe4000f8e38ff */
[C---:B------:R-:W-:Y:S02]  /*01e0*/  LEA R2, R16.reuse, UR6, 0x2 ;  /* 0x0000000610027c11 */ /* 0x040fe4000f8e10ff */
[----:B------:R-:W-:Y:S02]  /*01f0*/  LEA R4, R16, R5, 0x2 ;  /* 0x0000000510047211 */ /* 0x000fe400078e10ff */
[----:B---3--:R-:W-:-:S07]  /*0200*/  LEA R3, R17, R2, 0x7 ;  /* 0x0000000211037211 */ /* 0x008fce00078e38ff */
.L_x_1:
[----:B------:R-:W-:Y:S01]  /*0210*/  ISETP.GE.U32.AND P1, PT, R16, UR13, PT ;  /* 0x0000000d10007c0c */ /* 0x000fe2000bf26070 */
[----:B------:R-:W-:Y:S01]  /*0220*/  HFMA2 R24, -RZ, RZ, 0, 0 ;  /* 0x00000000ff187431 */ /* 0x000fe200000001ff */
[----:B------:R-:W-:Y:S02]  /*0230*/  ISETP.GE.U32.AND P0, PT, R17, UR13, PT ;  /* 0x0000000d11007c0c */ /* 0x000fe4000bf06070 */
[----:B------:R-:W-:Y:S02]  /*0240*/  ISETP.GE.OR P1, PT, R19, UR12, P1 ;  /* 0x0000000c13007c0c */ /* 0x000fe40008f26670 */
[----:B--2---:R-:W-:Y:S02]  /*0250*/  ISETP.GE.OR P0, PT, R18, R0, P0 ;  /* 0x000000001200720c */ /* 0x004fe40000706670 */
[----:B------:R-:W-:-:S09]  /*0260*/  MOV R29, RZ ;  /* 0x000000ff001d7202 */ /* 0x000fd20000000f00 */
[----:B------:R-:W0:Y:S08]  /*0270*/  @!P1 LDC.64 R10, c[0x0][0x380] ;  /* 0x0000e000ff0a9b82 */ /* 0x000e300000000a00 */
[----:B------:R-:W1:Y:S01]  /*0280*/  @!P0 LDC.64 R8, c[0x0][0x388] ;  /* 0x0000e200ff088b82 */ /* 0x000e620000000a00 */
[----:B0-----:R-:W-:-:S05]  /*0290*/  @!P1 IMAD.WIDE.U32 R10, R6, 0x4, R10 ;  /* 0x00000004060a9825 */ /* 0x001fca00078e000a */
[----:B------:R-:W2:Y:S01]  /*02a0*/  @!P1 LDG.E R29, desc[UR8][R10.64] ;  /* 0x000000080a1d9981 */ /* 0x000ea2000c1e1900 */
[----:B-1----:R-:W-:-:S05]  /*02b0*/  @!P0 IMAD.WIDE.U32 R22, R7, 0x4, R8 ;  /* 0x0000000407168825 */ /* 0x002fca00078e0008 */
[----:B------:R-:W3:Y:S01]  /*02c0*/  @!P0 LDG.E R24, desc[UR8][R22.64] ;  /* 0x0000000816188981 */ /* 0x000ee2000c1e1900 */
[----:B------:R-:W-:-:S04]  /*02d0*/  UIADD3 UR4, UPT, UPT, UR4, 0x1, URZ ;  /* 0x0000000104047890 */ /* 0x000fc8000fffe0ff */
[----:B------:R-:W-:Y:S01]  /*02e0*/  UISETP.NE.AND UP0, UPT, UR4, URZ, UPT ;  /* 0x000000ff0400728c */ /* 0x000fe2000bf05270 */
[----:B------:R-:W-:Y:S01]  /*02f0*/  IADD3 R17, PT, PT, R17, 0x20, RZ ;  /* 0x0000002011117810 */ /* 0x000fe20007ffe0ff */
[----:B--2---:R-:W-:Y:S04]  /*0300*/  STS [R4], R29 ;  /* 0x0000001d04007388 */ /* 0x004fe80000000800 */
[----:B---3--:R-:W-:Y:S01]  /*0310*/  STS [R3], R24 ;  /* 0x0000001803007388 */ /* 0x008fe20000000800 */
[----:B------:R-:W-:Y:S06]  /*0320*/  BAR.SYNC.DEFER_BLOCKING 0x0 ;  /* 0x0000000000007b1d */ /* 0x000fec0000010000 */
[----:B------:R-:W-:Y:S04]  /*0330*/  LDS R28, [R2] ;  /* 0x00000000021c7984 */ /* 0x000fe80000000800 */
[----:B------:R-:W0:Y:S04]  /*0340*/  LDS.128 R12, [R5] ;  /* 0x00000000050c7984 */ /* 0x000e280000000c00 */
[----:B------:R-:W1:Y:S04]  /*0350*/  LDS R23, [R2+0x80] ;  /* 0x0000800002177984 */ /* 0x000e680000000800 */
[----:B------:R-:W2:Y:S04]  /*0360*/  LDS R27, [R2+0x100] ;  /* 0x00010000021b7984 */ /* 0x000ea80000000800 */
[----:B------:R-:W3:Y:S04]  /*0370*/  LDS R26, [R2+0x180] ;  /* 0x00018000021a7984 */ /* 0x000ee80000000800 */
[----:B------:R-:W-:Y:S04]  /*0380*/  LDS R25, [R2+0x200] ;  /* 0x0002000002197984 */ /* 0x000fe80000000800 */
[----:B------:R-:W4:Y:S04]  /*0390*/  LDS.128 R8, [R5+0x10] ;  /* 0x0000100005087984 */ /* 0x000f280000000c00 */
[----:B------:R-:W5:Y:S04]  /*03a0*/  LDS R20, [R2+0x280] ;  /* 0x0002800002147984 */ /* 0x000f680000000800 */
[----:B------:R-:W-:Y:S04]  /*03b0*/  LDS R24, [R2+0x380] ;  /* 0x0003800002187984 */ /* 0x000fe80000000800 */
[----:B------:R-:W-:Y:S01]  /*03c0*/  LDS R22, [R2+0x480] ;  /* 0x0004800002167984 */ /* 0x000fe20000000800 */
[----:B0-----:R-:W-:-:S03]  /*03d0*/  FFMA R12, R12, R28, R21 ;  /* 0x0000001c0c0c7223 */ /* 0x001fc60000000015 */
[----:B------:R-:W0:Y:S01]  /*03e0*/  LDS R21, [R2+0x300] ;  /* 0x0003000002157984 */ /* 0x000e220000000800 */
[----:B-1----:R-:W-:-:S03]  /*03f0*/  FFMA R12, R23, R13, R12 ;  /* 0x0000000d170c7223 */ /* 0x002fc6000000000c */
[----:B------:R-:W-:Y:S01]  /*0400*/  LDS R23, [R2+0x400] ;  /* 0x0004000002177984 */ /* 0x000fe20000000800 */
[----:B--2---:R-:W-:-:S04]  /*0410*/  FFMA R27, R27, R14, R12 ;  /* 0x0000000e1b1b7223 */ /* 0x004fc8000000000c */
[----:B---3--:R-:W-:Y:S02]  /*0420*/  FFMA R27, R26, R15, R27 ;  /* 0x0000000f1a1b7223 */ /* 0x008fe4000000001b */
[----:B------:R-:W1:Y:S04]  /*0430*/  LDS.128 R12, [R5+0x20] ;  /* 0x00002000050c7984 */ /* 0x000e680000000c00 */
[----:B------:R-:W-:Y:S01]  /*0440*/  LDS R26, [R2+0x580] ;  /* 0x00058000021a7984 */ /* 0x000fe20000000800 */
[----:B----4-:R-:W-:-:S03]  /*0450*/  FFMA R27, R8, R25, R27 ;  /* 0x00000019081b7223 */ /* 0x010fc6000000001b */
[----:B------:R-:W2:Y:S01]  /*0460*/  LDS R25, [R2+0x500] ;  /* 0x0005000002197984 */ /* 0x000ea20000000800 */
[----:B-----5:R-:W-:-:S04]  /*0470*/  FFMA R20, R20, R9, R27 ;  /* 0x0000000914147223 */ /* 0x020fc8000000001b */
[----:B0-----:R-:W-:Y:S02]  /*0480*/  FFMA R21, R21, R10, R20 ;  /* 0x0000000a15157223 */ /* 0x001fe40000000014 */
[----:B------:R-:W-:Y:S02]  /*0490*/  LDS R20, [R2+0x680] ;  /* 0x0006800002147984 */ /* 0x000fe40000000800 */
[----:B------:R-:W-:Y:S02]  /*04a0*/  FFMA R27, R24, R11, R21 ;  /* 0x0000000b181b7223 */ /* 0x000fe40000000015 */
[----:B------:R-:W-:Y:S04]  /*04b0*/  LDS R21, [R2+0x600] ;  /* 0x0006000002157984 */ /* 0x000fe80000000800 */
[----:B------:R-:W0:Y:S01]  /*04c0*/  LDS.128 R8, [R5+0x30] ;  /* 0x0000300005087984 */ /* 0x000e220000000c00 */
[----:B-1----:R-:W-:-:S03]  /*04d0*/  FFMA R27, R12, R23, R27 ;  /* 0x000000170c1b7223 */ /* 0x002fc6000000001b */
[----:B------:R-:W1:Y:S01]  /*04e0*/  LDS R23, [R2+0x700] ;  /* 0x0007000002177984 */ /* 0x000e620000000800 */
[----:B------:R-:W-:-:S03]  /*04f0*/  FFMA R22, R22, R13, R27 ;  /* 0x0000000d16167223 */ /* 0x000fc6000000001b */
[----:B------:R-:W3:Y:S01]  /*0500*/  LDS R24, [R2+0x780] ;  /* 0x0007800002187984 */ /* 0x000ee20000000800 */
[----:B--2---:R-:W-:-:S03]  /*0510*/  FFMA R25, R25, R14, R22 ;  /* 0x0000000e19197223 */ /* 0x004fc60000000016 */
[----:B------:R-:W-:Y:S01]  /*0520*/  LDS R22, [R2+0x880] ;  /* 0x0008800002167984 */ /* 0x000fe20000000800 */
[----:B------:R-:W-:-:S03]  /*0530*/  FFMA R27, R26, R15, R25 ;  /* 0x0000000f1a1b7223 */ /* 0x000fc60000000019 */
[----:B------:R-:W-:Y:S04]  /*0540*/  LDS R25, [R2+0x800] ;  /* 0x0008000002197984 */ /* 0x000fe80000000800 */
[----:B------:R-:W2:Y:S04]  /*0550*/  LDS.128 R12, [R5+0x40] ;  /* 0x00004000050c7984 */ /* 0x000ea80000000c00 */
[----:B------:R-:W-:Y:S01]  /*0560*/  LDS R26, [R2+0x980] ;  /* 0x00098000021a7984 */ /* 0x000fe20000000800 */
[----:B0-----:R-:W-:-:S03]  /*0570*/  FFMA R27, R8, R21, R27 ;  /* 0x00000015081b7223 */ /* 0x001fc6000000001b */
[----:B------:R-:W0:Y:S01]  /*0580*/  LDS R21, [R2+0x900] ;  /* 0x0009000002157984 */ /* 0x000e220000000800 */
[----:B------:R-:W-:-:S04]  /*0590*/  FFMA R20, R20, R9, R27 ;  /* 0x0000000914147223 */ /* 0x000fc8000000001b */
[----:B-1----:R-:W-:Y:S02]  /*05a0*/  FFMA R23, R23, R10, R20 ;  /* 0x0000000a17177223 */ /* 0x002fe40000000014 */
[----:B------:R-:W-:Y:S02]  /*05b0*/  LDS R20, [R2+0xa80] ;  /* 0x000a800002147984 */ /* 0x000fe40000000800 */
[----:B---3--:R-:W-:Y:S02]  /*05c0*/  FFMA R27, R24, R11, R23 ;  /* 0x0000000b181b7223 */ /* 0x008fe40000000017 */
[----:B------:R-:W-:Y:S04]  /*05d0*/  LDS R23, [R2+0xa00] ;  /* 0x000a000002177984 */ /* 0x000fe80000000800 */
[----:B------:R-:W1:Y:S01]  /*05e0*/  LDS.128 R8, [R5+0x50] ;  /* 0x0000500005087984 */ /* 0x000e620000000c00 */
[----:B--2---:R-:W-:-:S03]  /*05f0*/  FFMA R27, R12, R25, R27 ;  /* 0x000000190c1b7223 */ /* 0x004fc6000000001b */
[----:B------:R-:W2:Y:S01]  /*0600*/  LDS R25, [R2+0xb00] ;  /* 0x000b000002197984 */ /* 0x000ea20000000800 */
[----:B------:R-:W-:-:S03]  /*0610*/  FFMA R12, R22, R13, R27 ;  /* 0x0000000d160c7223 */ /* 0x000fc6000000001b */
[----:B------:R-:W3:Y:S04]  /*0620*/  LDS R22, [R2+0xb80] ;  /* 0x000b800002167984 */ /* 0x000ee80000000800 */
[----:B------:R-:W-:Y:S01]  /*0630*/  LDS R24, [R2+0xc80] ;  /* 0x000c800002187984 */ /* 0x000fe20000000800 */
[----:B0-----:R-:W-:-:S04]  /*0640*/  FFMA R21, R21, R14, R12 ;  /* 0x0000000e15157223 */ /* 0x001fc8000000000c */
[----:B------:R-:W-:Y:S02]  /*0650*/  FFMA R27, R26, R15, R21 ;  /* 0x0000000f1a1b7223 */ /* 0x000fe40000000015 */
[----:B------:R-:W-:Y:S04]  /*0660*/  LDS R21, [R2+0xc00] ;  /* 0x000c000002157984 */ /* 0x000fe80000000800 */
[----:B------:R-:W0:Y:S01]  /*0670*/  LDS.128 R12, [R5+0x60] ;  /* 0x00006000050c7984 */ /* 0x000e220000000c00 */
[----:B-1----:R-:W-:-:S04]  /*0680*/  FFMA R23, R8, R23, R27 ;  /* 0x0000001708177223 */ /* 0x002fc8000000001b */
[----:B------:R-:W-:Y:S02]  /*0690*/  FFMA R20, R20, R9, R23 ;  /* 0x0000000914147223 */ /* 0x000fe40000000017 */
[----:B------:R-:W1:Y:S02]  /*06a0*/  LDS R23, [R2+0xd00] ;  /* 0x000d000002177984 */ /* 0x000e640000000800 */
[----:B--2---:R-:W-:Y:S02]  /*06b0*/  FFMA R25, R25, R10, R20 ;  /* 0x0000000a19197223 */ /* 0x004fe40000000014 */
[----:B------:R-:W2:Y:S02]  /*06c0*/  LDS R20, [R2+0xd80] ;  /* 0x000d800002147984 */ /* 0x000ea40000000800 */
[----:B---3--:R-:W-:Y:S02]  /*06d0*/  FFMA R27, R22, R11, R25 ;  /* 0x0000000b161b7223 */ /* 0x008fe40000000019 */
[----:B------:R-:W-:Y:S04]  /*06e0*/  LDS R25, [R2+0xe00] ;  /* 0x000e000002197984 */ /* 0x000fe80000000800 */
[----:B------:R-:W3:Y:S04]  /*06f0*/  LDS.128 R8, [R5+0x70] ;  /* 0x0000700005087984 */ /* 0x000ee80000000c00 */
[----:B------:R-:W4:Y:S01]  /*0700*/  LDS R22, [R2+0xe80] ;  /* 0x000e800002167984 */ /* 0x000f220000000800 */
[----:B0-----:R-:W-:-:S03]  /*0710*/  FFMA R27, R12, R21, R27 ;  /* 0x000000150c1b7223 */ /* 0x001fc6000000001b */
[----:B------:R-:W0:Y:S04]  /*0720*/  LDS R21, [R2+0xf00] ;  /* 0x000f000002157984 */ /* 0x000e280000000800 */
[----:B------:R-:W5:Y:S01]  /*0730*/  LDS R12, [R2+0xf80] ;  /* 0x000f8000020c7984 */ /* 0x000f620000000800 */
[----:B------:R-:W-:-:S04]  /*0740*/  FFMA R24, R24, R13, R27 ;  /* 0x0000000d18187223 */ /* 0x000fc8000000001b */
[----:B-1----:R-:W-:-:S04]  /*0750*/  FFMA R23, R23, R14, R24 ;  /* 0x0000000e17177223 */ /* 0x002fc80000000018 */
[----:B--2---:R-:W-:-:S04]  /*0760*/  FFMA R15, R20, R15, R23 ;  /* 0x0000000f140f7223 */ /* 0x004fc80000000017 */
[----:B---3--:R-:W-:-:S04]  /*0770*/  FFMA R15, R8, R25, R15 ;  /* 0x00000019080f7223 */ /* 0x008fc8000000000f */
[----:B----4-:R-:W-:Y:S01]  /*0780*/  FFMA R22, R22, R9, R15 ;  /* 0x0000000916167223 */ /* 0x010fe2000000000f */
[----:B------:R-:W-:Y:S02]  /*0790*/  IADD3 R16, PT, PT, R16, 0x20, RZ ;  /* 0x0000002010107810 */ /* 0x000fe40007ffe0ff */
[----:B------:R-:W-:Y:S02]  /*07a0*/  IADD3 R6, PT, PT, R6, 0x20, RZ ;  /* 0x0000002006067810 */ /* 0x000fe40007ffe0ff */
[----:B------:R-:W-:Y:S01]  /*07b0*/  LEA R7, R0, R7, 0x5 ;  /* 0x0000000700077211 */ /* 0x000fe200078e28ff */
[----:B0-----:R-:W-:-:S04]  /*07c0*/  FFMA R21, R21, R10, R22 ;  /* 0x0000000a15157223 */ /* 0x001fc80000000016 */
[----:B-----5:R-:W-:Y:S01]  /*07d0*/  FFMA R21, R12, R11, R21 ;  /* 0x0000000b0c157223 */ /* 0x020fe20000000015 */
[----:B------:R-:W-:Y:S06]  /*07e0*/  BAR.SYNC.DEFER_BLOCKING 0x0 ;  /* 0x0000000000007b1d */ /* 0x000fec0000010000 */
[----:B------:R-:W-:Y:S05]  /*07f0*/  BRA.U UP0, `(.L_x_1) ;  /* 0xfffffff900847547 */ /* 0x000fea000b83ffff */
.L_x_0:
[----:B------:R-:W0:Y:S01]  /*0800*/  LDCU UR4, c[0x0][0x398] ;  /* 0x00007300ff0477ac */ /* 0x000e220008000800 */
[----:B------:R-:W-:-:S04]  /*0810*/  ISETP.GE.AND P0, PT, R18, UR14, PT ;  /* 0x0000000e12007c0c */ /* 0x000fc8000bf06270 */
[----:B0-----:R-:W-:-:S13]  /*0820*/  ISETP.GE.OR P0, PT, R19, UR4, P0 ;  /* 0x0000000413007c0c */ /* 0x001fda0008706670 */
[----:B------:R-:W-:Y:S05]  /*0830*/  @P0 EXIT ;  /* 0x000000000000094d */ /* 0x000fea0003800000 */
[----:B------:R-:W0:Y:S01]  /*0840*/  LDC.64 R2, c[0x0][0x390] ;  /* 0x0000e400ff027b82 */ /* 0x000e220000000a00 */
[----:B------:R-:W-:-:S04]  /*0850*/  IMAD R19, R19, UR14, R18 ;  /* 0x0000000e13137c24 */ /* 0x000fc8000f8e0212 */
[----:B0-----:R-:W-:-:S05]  /*0860*/  IMAD.WIDE R2, R19, 0x4, R2 ;  /* 0x0000000413027825 */ /* 0x001fca00078e0202 */
[----:B------:R-:W-:Y:S01]  /*0870*/  STG.E desc[UR8][R2.64], R21 ;  /* 0x0000001502007986 */ /* 0x000fe2000c101908 */
[----:B------:R-:W-:Y:S05]  /*0880*/  EXIT ;  /* 0x000000000000794d */ /* 0x000fea0003800000 */
.L_x_2:
[----:B------:R-:W-:-:S00]  /*0890*/  BRA `(.L_x_2) ;  /* 0xfffffffc00fc7947 */ /* 0x000fc0000383ffff */
[----:B------:R-:W-:-:S00]  /*08a0*/  NOP ;  /* 0x0000000000007918 */ /* 0x000fc00000000000 */
        /* <DEDUP_REMOVED lines=13> */
.L_x_3:


//--------------------- .nv.shared._Z20matrixMultiplicationPKfS0_Pfiii --------------------------
	.section	.nv.shared._Z20matrixMultiplicationPKfS0_Pfiii,"aw",@nobits
	.sectionflags	@""
	.align	4
.nv.shared._Z20matrixMultiplicationPKfS0_Pfiii:
	.zero		9216


//--------------------- .nv.shared.reserved.0     --------------------------
	.section	.nv.shared.reserved.0,"aw",@nobits
	.weak		__nv_reservedSMEM_offset_0_alias
	.size		__nv_reservedSMEM_offset_0_alias, 0, 64
	.other		__nv_reservedSMEM_offset_0_alias,@"STO_CUDA_RESERVED_SHARED STV_DEFAULT"
__nv_reservedSMEM_offset_0_alias:
	.zero		0
	.zero		64


//--------------------- .nv.constant0._Z20matrixMultiplicationPKfS0_Pfiii --------------------------
	.section	.nv.constant0._Z20matrixMultiplicationPKfS0_Pfiii,"a",@progbits
	.sectionflags	@""
	.align	4
.nv.constant0._Z20matrixMultiplicationPKfS0_Pfiii:
	.zero		932


//--------------------- SYMBOLS --------------------------

	.type		.nv.reservedSmem.offset0,@object
	.size		.nv.reservedSmem.offset0,0x4
	.type		.nv.reservedSmem.cap,@object
	.size		.nv.reservedSmem.cap,0x4
